	.headerflags	@"EF_CUDA_TEXMODE_UNIFIED EF_CUDA_64BIT_ADDRESS EF_CUDA_ACCELERATORS EF_CUDA_SM90 EF_CUDA_VIRTUAL_SM(EF_CUDA_SM90)"
	.elftype	@"ET_EXEC"


//--------------------- .nv.info                  --------------------------
	.section	.nv.info,"",@"SHT_CUDA_INFO"
	.align	4


	//----- nvinfo : EIATTR_REGCOUNT
	.align		4
        /*0000*/ 	.byte	0x04, 0x2f
        /*0002*/ 	.short	(.L_2 - .L_1)
	.align		4
.L_1:
        /*0004*/ 	.word	index@(triton_poi_fused_add_exp_mul_sum_3)
        /*0008*/ 	.word	0x00000036


	//----- nvinfo : EIATTR_MIN_STACK_SIZE
	.align		4
.L_2:
        /*000c*/ 	.byte	0x04, 0x12
        /*000e*/ 	.short	(.L_4 - .L_3)
	.align		4
.L_3:
        /*0010*/ 	.word	index@(triton_poi_fused_add_exp_mul_sum_3)
        /*0014*/ 	.word	0x00000000


	//----- nvinfo : EIATTR_FRAME_SIZE
	.align		4
.L_4:
        /*0018*/ 	.byte	0x04, 0x11
        /*001a*/ 	.short	(.L_6 - .L_5)
	.align		4
.L_5:
        /*001c*/ 	.word	index@(triton_poi_fused_add_exp_mul_sum_3)
        /*0020*/ 	.word	0x00000000


	//----- nvinfo : EIATTR_MIN_STACK_SIZE
	.align		4
.L_6:
        /*0024*/ 	.byte	0x04, 0x12
        /*0026*/ 	.short	(.L_8 - .L_7)
	.align		4
.L_7:
        /*0028*/ 	.word	index@(triton_poi_fused_add_exp_mul_sum_3)
        /*002c*/ 	.word	0x00000000
.L_8:


//--------------------- .nv.info.triton_poi_fused_add_exp_mul_sum_3 --------------------------
	.section	.nv.info.triton_poi_fused_add_exp_mul_sum_3,"",@"SHT_CUDA_INFO"
	.sectionflags	@""
	.align	4


	//----- nvinfo : EIATTR_CUDA_API_VERSION
	.align		4
        /*0000*/ 	.byte	0x04, 0x37
        /*0002*/ 	.short	(.L_10 - .L_9)
.L_9:
        /*0004*/ 	.word	0x0000007c


	//----- nvinfo : EIATTR_KPARAM_INFO
	.align		4
.L_10:
        /*0008*/ 	.byte	0x04, 0x17
        /*000a*/ 	.short	(.L_12 - .L_11)
.L_11:
        /*000c*/ 	.word	0x00000000
        /*0010*/ 	.short	0x0005
        /*0012*/ 	.short	0x0028
        /*0014*/ 	.byte	0x00, 0xf0, 0x11, 0x00


	//----- nvinfo : EIATTR_KPARAM_INFO
	.align		4
.L_12:
        /*0018*/ 	.byte	0x04, 0x17
        /*001a*/ 	.short	(.L_14 - .L_13)
.L_13:
        /*001c*/ 	.word	0x00000000
        /*0020*/ 	.short	0x0004
        /*0022*/ 	.short	0x0020
        /*0024*/ 	.byte	0x00, 0xf4, 0x21, 0x00


	//----- nvinfo : EIATTR_KPARAM_INFO
	.align		4
.L_14:
        /*0028*/ 	.byte	0x04, 0x17
        /*002a*/ 	.short	(.L_16 - .L_15)
.L_15:
        /*002c*/ 	.word	0x00000000
        /*0030*/ 	.short	0x0003
        /*0032*/ 	.short	0x0018
        /*0034*/ 	.byte	0x00, 0xf4, 0x21, 0x00


	//----- nvinfo : EIATTR_KPARAM_INFO
	.align		4
.L_16:
        /*0038*/ 	.byte	0x04, 0x17
        /*003a*/ 	.short	(.L_18 - .L_17)
.L_17:
        /*003c*/ 	.word	0x00000000
        /*0040*/ 	.short	0x0002
        /*0042*/ 	.short	0x0010
        /*0044*/ 	.byte	0x00, 0xf4, 0x21, 0x00


	//----- nvinfo : EIATTR_KPARAM_INFO
	.align		4
.L_18:
        /*0048*/ 	.byte	0x04, 0x17
        /*004a*/ 	.short	(.L_20 - .L_19)
.L_19:
        /*004c*/ 	.word	0x00000000
        /*0050*/ 	.short	0x0001
        /*0052*/ 	.short	0x0008
        /*0054*/ 	.byte	0x00, 0xf4, 0x21, 0x00


	//----- nvinfo : EIATTR_KPARAM_INFO
	.align		4
.L_20:
        /*0058*/ 	.byte	0x04, 0x17
        /*005a*/ 	.short	(.L_22 - .L_21)
.L_21:
        /*005c*/ 	.word	0x00000000
        /*0060*/ 	.short	0x0000
        /*0062*/ 	.short	0x0000
        /*0064*/ 	.byte	0x00, 0xf4, 0x21, 0x00


	//----- nvinfo : EIATTR_SPARSE_MMA_MASK
	.align		4
.L_22:
        /*0068*/ 	.byte	0x03, 0x50
        /*006a*/ 	.short	0x0000


	//----- nvinfo : EIATTR_MAXREG_COUNT
	.align		4
        /*006c*/ 	.byte	0x03, 0x1b
        /*006e*/ 	.short	0x00ff


	//----- nvinfo : EIATTR_EXIT_INSTR_OFFSETS
	.align		4
        /*0070*/ 	.byte	0x04, 0x1c
        /*0072*/ 	.short	(.L_24 - .L_23)


	//   ....[0]....
.L_23:
        /*0074*/ 	.word	0x00000ec0


	//   ....[1]....
        /*0078*/ 	.word	0x00000ee0


	//----- nvinfo : EIATTR_REQNTID
	.align		4
.L_24:
        /*007c*/ 	.byte	0x04, 0x10
        /*007e*/ 	.short	(.L_26 - .L_25)
.L_25:
        /*0080*/ 	.word	0x00000020
        /*0084*/ 	.word	0x00000001
        /*0088*/ 	.word	0x00000001


	//----- nvinfo : EIATTR_CRS_STACK_SIZE
	.align		4
.L_26:
        /*008c*/ 	.byte	0x04, 0x1e
        /*008e*/ 	.short	(.L_28 - .L_27)
.L_27:
        /*0090*/ 	.word	0x00000000


	//----- nvinfo : EIATTR_CBANK_PARAM_SIZE
	.align		4
.L_28:
        /*0094*/ 	.byte	0x03, 0x19
        /*0096*/ 	.short	0x002c


	//----- nvinfo : EIATTR_PARAM_CBANK
	.align		4
        /*0098*/ 	.byte	0x04, 0x0a
        /*009a*/ 	.short	(.L_30 - .L_29)
	.align		4
.L_29:
        /*009c*/ 	.word	index@(.nv.constant0.triton_poi_fused_add_exp_mul_sum_3)
        /*00a0*/ 	.short	0x0210
        /*00a2*/ 	.short	0x002c


	//----- nvinfo : EIATTR_SW_WAR
	.align		4
.L_30:
        /*00a4*/ 	.byte	0x04, 0x36
        /*00a6*/ 	.short	(.L_32 - .L_31)
.L_31:
        /*00a8*/ 	.word	0x00000008
.L_32:


//--------------------- .nv.callgraph             --------------------------
	.section	.nv.callgraph,"",@"SHT_CUDA_CALLGRAPH"
	.align	4
	.sectionentsize	8
	.align		4
        /*0000*/ 	.word	0x00000000
	.align		4
        /*0004*/ 	.word	0xffffffff
	.align		4
        /*0008*/ 	.word	0x00000000
	.align		4
        /*000c*/ 	.word	0xfffffffe
	.align		4
        /*0010*/ 	.word	0x00000000
	.align		4
        /*0014*/ 	.word	0xfffffffd
	.align		4
        /*0018*/ 	.word	0x00000000
	.align		4
        /*001c*/ 	.word	0xfffffffc


//--------------------- .nv.constant4             --------------------------
	.section	.nv.constant4,"a",@progbits
	.align	8
	.align		8
.nv.constant4:
        /*0000*/ 	.dword	_$_str


//--------------------- .text.triton_poi_fused_add_exp_mul_sum_3 --------------------------
	.section	.text.triton_poi_fused_add_exp_mul_sum_3,"ax",@progbits
	.align	128
        .global         triton_poi_fused_add_exp_mul_sum_3
        .type           triton_poi_fused_add_exp_mul_sum_3,@function
        .size           triton_poi_fused_add_exp_mul_sum_3,(.L_x_9 - triton_poi_fused_add_exp_mul_sum_3)
        .other          triton_poi_fused_add_exp_mul_sum_3,@"STO_CUDA_ENTRY STV_DEFAULT"
triton_poi_fused_add_exp_mul_sum_3:
.text.triton_poi_fused_add_exp_mul_sum_3:
[----:B------:R-:W0:Y:S01]  /*0000*/  LDC R1, c[0x0][0x28] ;  /* 0x00000a00ff017b82 */ /* 0x000e220000000800 */
[----:B------:R-:W1:Y:S07]  /*0010*/  S2R R44, SR_TID.X ;  /* 0x00000000002c7919 */ /* 0x000e6e0000002100 */
[----:B------:R-:W2:Y:S01]  /*0020*/  LDC.64 R8, c[0x0][0x220] ;  /* 0x00008800ff087b82 */ /* 0x000ea20000000a00 */
[----:B------:R-:W-:Y:S02]  /*0030*/  CS2R R24, SRZ ;  /* 0x0000000000187805 */ /* 0x000fe4000001ff00 */
[----:B------:R-:W-:Y:S01]  /*0040*/  CS2R R22, SRZ ;  /* 0x0000000000167805 */ /* 0x000fe2000001ff00 */
[----:B------:R-:W3:Y:S01]  /*0050*/  S2R R0, SR_CTAID.X ;  /* 0x0000000000007919 */ /* 0x000ee20000002500 */
[----:B------:R-:W-:Y:S01]  /*0060*/  CS2R R20, SRZ ;  /* 0x0000000000147805 */ /* 0x000fe2000001ff00 */
[----:B------:R-:W-:Y:S01]  /*0070*/  ULDC.64 UR4, c[0x0][0x208] ;  /* 0x0000820000047ab9 */ /* 0x000fe20000000a00 */
[----:B------:R-:W-:Y:S01]  /*0080*/  CS2R R18, SRZ ;  /* 0x0000000000127805 */ /* 0x000fe2000001ff00 */
[----:B------:R-:W4:Y:S08]  /*0090*/  LDC.64 R32, c[0x0][0x228] ;  /* 0x00008a00ff207b82 */ /* 0x000f300000000a00 */
[----:B------:R-:W2:Y:S08]  /*00a0*/  LDC.64 R34, c[0x0][0x230] ;  /* 0x00008c00ff227b82 */ /* 0x000eb00000000a00 */
[----:B------:R-:W2:Y:S01]  /*00b0*/  LDC.64 R10, c[0x0][0x218] ;  /* 0x00008600ff0a7b82 */ /* 0x000ea20000000a00 */
[----:B-1----:R-:W-:Y:S01]  /*00c0*/  LOP3.LUT R29, R44, 0x3, RZ, 0xc0, !PT ;  /* 0x000000032c1d7812 */ /* 0x002fe200078ec0ff */
[----:B----4-:R-:W4:Y:S04]  /*00d0*/  LDG.E.U8 R30, desc[UR4][R32.64] ;  /* 0x00000004201e7981 */ /* 0x010f28000c1e1100 */
[----:B---3--:R-:W-:Y:S01]  /*00e0*/  IMAD R29, R0, 0x4, R29 ;  /* 0x00000004001d7824 */ /* 0x008fe200078e021d */
[----:B------:R-:W3:Y:S03]  /*00f0*/  LDG.E.U8 R31, desc[UR4][R32.64+0x1] ;  /* 0x00000104201f7981 */ /* 0x000ee6000c1e1100 */
[C---:B------:R-:W-:Y:S01]  /*0100*/  VIADD R37, R29.reuse, 0x4 ;  /* 0x000000041d257836 */ /* 0x040fe20000000000 */
[C---:B------:R-:W-:Y:S01]  /*0110*/  ISETP.GE.AND P0, PT, R29.reuse, 0x4, PT ;  /* 0x000000041d00780c */ /* 0x040fe20003f06270 */
[----:B------:R-:W-:-:S02]  /*0120*/  VIADD R39, R29, 0x8 ;  /* 0x000000081d277836 */ /* 0x000fc40000000000 */
[----:B------:R-:W-:Y:S02]  /*0130*/  IMAD.MOV.U32 R48, RZ, RZ, 0x652b82fe ;  /* 0x652b82feff307424 */ /* 0x000fe400078e00ff */
[----:B------:R-:W-:Y:S01]  /*0140*/  IMAD.MOV.U32 R49, RZ, RZ, 0x3ff71547 ;  /* 0x3ff71547ff317424 */ /* 0x000fe200078e00ff */
[----:B------:R-:W-:Y:S01]  /*0150*/  CS2R R14, SRZ ;  /* 0x00000000000e7805 */ /* 0x000fe2000001ff00 */
[--C-:B--2---:R-:W-:Y:S01]  /*0160*/  IMAD.WIDE R2, R29, 0x8, R8.reuse ;  /* 0x000000081d027825 */ /* 0x104fe200078e0208 */
[----:B------:R-:W-:Y:S02]  /*0170*/  CS2R R12, SRZ ;  /* 0x00000000000c7805 */ /* 0x000fe4000001ff00 */
[----:B------:R-:W-:Y:S01]  /*0180*/  CS2R R16, SRZ ;  /* 0x0000000000107805 */ /* 0x000fe2000001ff00 */
[----:B------:R-:W-:Y:S01]  /*0190*/  UMOV UR6, 0xfefa39ef ;  /* 0xfefa39ef00067882 */ /* 0x000fe20000000000 */
[--C-:B------:R-:W-:Y:S01]  /*01a0*/  IMAD.WIDE R4, R37, 0x8, R8.reuse ;  /* 0x0000000825047825 */ /* 0x100fe200078e0208 */
[----:B------:R-:W-:Y:S01]  /*01b0*/  UMOV UR7, 0x3fe62e42 ;  /* 0x3fe62e4200077882 */ /* 0x000fe20000000000 */
[----:B------:R-:W2:Y:S02]  /*01c0*/  @!P0 LDG.E.64 R24, desc[UR4][R2.64] ;  /* 0x0000000402188981 */ /* 0x000ea4000c1e1b00 */
[----:B------:R-:W-:-:S02]  /*01d0*/  IMAD.WIDE R6, R39, 0x8, R8 ;  /* 0x0000000827067825 */ /* 0x000fc400078e0208 */
[----:B------:R-:W3:Y:S04]  /*01e0*/  @!P0 LDG.E.64 R22, desc[UR4][R4.64] ;  /* 0x0000000404168981 */ /* 0x000ee8000c1e1b00 */
[----:B------:R-:W4:Y:S01]  /*01f0*/  @!P0 LDG.E.64 R20, desc[UR4][R6.64] ;  /* 0x0000000406148981 */ /* 0x000f22000c1e1b00 */
[----:B------:R-:W-:Y:S01]  /*0200*/  VIADD R41, R29, 0xc ;  /* 0x0000000c1d297836 */ /* 0x000fe20000000000 */
[----:B------:R-:W-:Y:S01]  /*0210*/  UMOV UR8, 0x3b39803f ;  /* 0x3b39803f00087882 */ /* 0x000fe20000000000 */
[----:B------:R-:W-:Y:S01]  /*0220*/  UMOV UR9, 0x3c7abc9e ;  /* 0x3c7abc9e00097882 */ /* 0x000fe20000000000 */
[----:B------:R-:W5:Y:S01]  /*0230*/  LDG.E.U8 R28, desc[UR4][R32.64+0x2] ;  /* 0x00000204201c7981 */ /* 0x000f62000c1e1100 */
[----:B------:R-:W-:-:S03]  /*0240*/  IMAD.WIDE R8, R41, 0x8, R8 ;  /* 0x0000000829087825 */ /* 0x000fc600078e0208 */
[----:B------:R-:W5:Y:S04]  /*0250*/  LDG.E.U8 R0, desc[UR4][R32.64+0x3] ;  /* 0x0000030420007981 */ /* 0x000f68000c1e1100 */
[----:B------:R1:W4:Y:S01]  /*0260*/  @!P0 LDG.E.64 R18, desc[UR4][R8.64] ;  /* 0x0000000408128981 */ /* 0x000322000c1e1b00 */
[----:B0-----:R-:W-:-:S04]  /*0270*/  IMAD.WIDE R36, R37, 0x8, R34 ;  /* 0x0000000825247825 */ /* 0x001fc800078e0222 */
[--C-:B------:R-:W-:Y:S01]  /*0280*/  IMAD.WIDE R38, R39, 0x8, R34.reuse ;  /* 0x0000000827267825 */ /* 0x100fe200078e0222 */
[----:B------:R-:W5:Y:S03]  /*0290*/  @!P0 LDG.E.64 R12, desc[UR4][R36.64] ;  /* 0x00000004240c8981 */ /* 0x000f66000c1e1b00 */
[----:B------:R-:W-:-:S04]  /*02a0*/  IMAD.WIDE R40, R41, 0x8, R34 ;  /* 0x0000000829287825 */ /* 0x000fc800078e0222 */
[----:B------:R-:W-:Y:S01]  /*02b0*/  IMAD.WIDE R34, R29, 0x8, R34 ;  /* 0x000000081d227825 */ /* 0x000fe200078e0222 */
[----:B-1----:R-:W-:-:S03]  /*02c0*/  CS2R R8, SRZ ;  /* 0x0000000000087805 */ /* 0x002fc6000001ff00 */
[----:B------:R-:W-:Y:S01]  /*02d0*/  IMAD.WIDE R2, R29, 0x8, R10 ;  /* 0x000000081d027825 */ /* 0x000fe200078e020a */
[----:B------:R0:W5:Y:S01]  /*02e0*/  @!P0 LDG.E.64 R14, desc[UR4][R34.64] ;  /* 0x00000004220e8981 */ /* 0x000162000c1e1b00 */
[----:B------:R-:W-:-:S03]  /*02f0*/  CS2R R10, SRZ ;  /* 0x00000000000a7805 */ /* 0x000fc6000001ff00 */
[----:B------:R-:W5:Y:S04]  /*0300*/  @!P0 LDG.E.64 R8, desc[UR4][R40.64] ;  /* 0x0000000428088981 */ /* 0x000f68000c1e1b00 */
[----:B------:R1:W5:Y:S04]  /*0310*/  @!P0 LDG.E.64 R10, desc[UR4][R38.64] ;  /* 0x00000004260a8981 */ /* 0x000368000c1e1b00 */
[----:B------:R0:W5:Y:S01]  /*0320*/  @!P0 LDG.E.64 R16, desc[UR4][R2.64] ;  /* 0x0000000402108981 */ /* 0x000162000c1e1b00 */
[----:B------:R-:W-:Y:S01]  /*0330*/  UMOV UR10, 0x69ce2bdf ;  /* 0x69ce2bdf000a7882 */ /* 0x000fe20000000000 */
        /* <DEDUP_REMOVED lines=17> */
[----:B------:R-:W-:Y:S01]  /*0450*/  BSSY B0, `(.L_x_0) ;  /* 0x0000059000007945 */ /* 0x000fe20003800000 */
[----:B--2---:R-:W-:-:S02]  /*0460*/  DFMA R26, R24, R48, 6.75539944105574400000e+15 ;  /* 0x43380000181a742b */ /* 0x004fc40000000030 */
[-C--:B---3--:R-:W-:Y:S02]  /*0470*/  DFMA R6, R22, R48.reuse, 6.75539944105574400000e+15 ;  /* 0x433800001606742b */ /* 0x088fe40000000030 */
[----:B----4-:R-:W-:-:S04]  /*0480*/  DFMA R4, R20, R48, 6.75539944105574400000e+15 ;  /* 0x433800001404742b */ /* 0x010fc80000000030 */
[----:B------:R-:W-:Y:S02]  /*0490*/  DADD R42, R26, -6.75539944105574400000e+15 ;  /* 0xc33800001a2a7429 */ /* 0x000fe40000000000 */
[----:B0-----:R-:W-:Y:S02]  /*04a0*/  DADD R34, R6, -6.75539944105574400000e+15 ;  /* 0xc338000006227429 */ /* 0x001fe40000000000 */
[----:B------:R-:W-:-:S04]  /*04b0*/  DADD R46, R4, -6.75539944105574400000e+15 ;  /* 0xc3380000042e7429 */ /* 0x000fc80000000000 */
[----:B-1----:R-:W-:Y:S02]  /*04c0*/  DFMA R38, R42, -UR6, R24 ;  /* 0x800000062a267c2b */ /* 0x002fe40008000018 */
[----:B------:R-:W-:Y:S02]  /*04d0*/  DFMA R36, R34, -UR6, R22 ;  /* 0x8000000622247c2b */ /* 0x000fe40008000016 */
[----:B------:R-:W-:Y:S02]  /*04e0*/  DFMA R40, R46, -UR6, R20 ;  /* 0x800000062e287c2b */ /* 0x000fe40008000014 */
[----:B------:R-:W-:Y:S02]  /*04f0*/  DFMA R2, R18, R48, 6.75539944105574400000e+15 ;  /* 0x433800001202742b */ /* 0x000fe40000000030 */
[----:B------:R-:W-:Y:S02]  /*0500*/  DFMA R38, R42, -UR8, R38 ;  /* 0x800000082a267c2b */ /* 0x000fe40008000026 */
[----:B------:R-:W-:-:S02]  /*0510*/  DFMA R36, R34, -UR8, R36 ;  /* 0x8000000822247c2b */ /* 0x000fc40008000024 */
[----:B------:R-:W-:Y:S01]  /*0520*/  DFMA R34, R46, -UR8, R40 ;  /* 0x800000082e227c2b */ /* 0x000fe20008000028 */
[----:B------:R-:W-:Y:S02]  /*0530*/  IMAD.MOV.U32 R40, RZ, RZ, -0x35dec16 ;  /* 0xfca213eaff287424 */ /* 0x000fe400078e00ff */
[----:B------:R-:W-:Y:S01]  /*0540*/  IMAD.MOV.U32 R41, RZ, RZ, 0x3e928af3 ;  /* 0x3e928af3ff297424 */ /* 0x000fe200078e00ff */
[----:B------:R-:W-:-:S05]  /*0550*/  DADD R32, R2, -6.75539944105574400000e+15 ;  /* 0xc338000002207429 */ /* 0x000fca0000000000 */
[----:B------:R-:W-:-:S03]  /*0560*/  DFMA R46, R38, UR10, R40 ;  /* 0x0000000a262e7c2b */ /* 0x000fc60008000028 */
[----:B------:R-:W-:Y:S02]  /*0570*/  DFMA R50, R32, -UR6, R18 ;  /* 0x8000000620327c2b */ /* 0x000fe40008000012 */
[----:B------:R-:W-:-:S03]  /*0580*/  DFMA R48, R36, UR10, R40 ;  /* 0x0000000a24307c2b */ /* 0x000fc60008000028 */
[----:B------:R-:W-:Y:S02]  /*0590*/  DFMA R46, R38, R46, UR12 ;  /* 0x0000000c262e7e2b */ /* 0x000fe4000800002e */
[----:B------:R-:W-:Y:S02]  /*05a0*/  DFMA R42, R34, UR10, R40 ;  /* 0x0000000a222a7c2b */ /* 0x000fe40008000028 */
[----:B------:R-:W-:-:S04]  /*05b0*/  DFMA R32, R32, -UR8, R50 ;  /* 0x8000000820207c2b */ /* 0x000fc80008000032 */
[----:B------:R-:W-:Y:S02]  /*05c0*/  DFMA R46, R38, R46, UR14 ;  /* 0x0000000e262e7e2b */ /* 0x000fe4000800002e */
[----:B------:R-:W-:Y:S02]  /*05d0*/  DFMA R48, R36, R48, UR12 ;  /* 0x0000000c24307e2b */ /* 0x000fe40008000030 */
[----:B------:R-:W-:Y:S02]  /*05e0*/  DFMA R42, R34, R42, UR12 ;  /* 0x0000000c222a7e2b */ /* 0x000fe4000800002a */
[----:B------:R-:W-:Y:S02]  /*05f0*/  DFMA R40, R32, UR10, R40 ;  /* 0x0000000a20287c2b */ /* 0x000fe40008000028 */
[----:B------:R-:W-:Y:S02]  /*0600*/  DFMA R46, R38, R46, UR16 ;  /* 0x00000010262e7e2b */ /* 0x000fe4000800002e */
[----:B------:R-:W-:-:S02]  /*0610*/  DFMA R48, R36, R48, UR14 ;  /* 0x0000000e24307e2b */ /* 0x000fc40008000030 */
[----:B------:R-:W-:Y:S02]  /*0620*/  DFMA R42, R34, R42, UR14 ;  /* 0x0000000e222a7e2b */ /* 0x000fe4000800002a */
[----:B------:R-:W-:Y:S02]  /*0630*/  DFMA R40, R32, R40, UR12 ;  /* 0x0000000c20287e2b */ /* 0x000fe40008000028 */
[----:B------:R-:W-:Y:S02]  /*0640*/  DFMA R46, R38, R46, UR18 ;  /* 0x00000012262e7e2b */ /* 0x000fe4000800002e */
[----:B------:R-:W-:Y:S02]  /*0650*/  DFMA R48, R36, R48, UR16 ;  /* 0x0000001024307e2b */ /* 0x000fe40008000030 */
        /* <DEDUP_REMOVED lines=18> */
[----:B------:R-:W-:Y:S02]  /*0780*/  DFMA R46, R38, R46, 1 ;  /* 0x3ff00000262e742b */ /* 0x000fe4000000002e */
[----:B------:R-:W-:-:S02]  /*0790*/  DFMA R48, R36, R48, UR26 ;  /* 0x0000001a24307e2b */ /* 0x000fc40008000030 */
[----:B------:R-:W-:Y:S02]  /*07a0*/  DFMA R42, R34, R42, UR26 ;  /* 0x0000001a222a7e2b */ /* 0x000fe4000800002a */
[----:B------:R-:W-:Y:S02]  /*07b0*/  DFMA R40, R32, R40, UR24 ;  /* 0x0000001820287e2b */ /* 0x000fe40008000028 */
[----:B------:R-:W-:Y:S01]  /*07c0*/  DFMA R38, R38, R46, 1 ;  /* 0x3ff000002626742b */ /* 0x000fe2000000002e */
[----:B------:R-:W-:Y:S01]  /*07d0*/  FADD.FTZ R46, |R25|, -RZ ;  /* 0x800000ff192e7221 */ /* 0x000fe20000010200 */
[----:B------:R-:W-:Y:S02]  /*07e0*/  DFMA R48, R36, R48, 1 ;  /* 0x3ff000002430742b */ /* 0x000fe40000000030 */
[----:B------:R-:W-:Y:S02]  /*07f0*/  DFMA R42, R34, R42, 1 ;  /* 0x3ff00000222a742b */ /* 0x000fe4000000002a */
[----:B------:R-:W-:Y:S01]  /*0800*/  DFMA R40, R32, R40, UR26 ;  /* 0x0000001a20287e2b */ /* 0x000fe20008000028 */
[----:B------:R-:W-:-:S03]  /*0810*/  FSETP.GEU.AND P5, PT, R46, 4.1917929649353027344, PT ;  /* 0x4086232b2e00780b */ /* 0x000fc60003fae000 */
[----:B------:R-:W-:Y:S02]  /*0820*/  DFMA R36, R36, R48, 1 ;  /* 0x3ff000002424742b */ /* 0x000fe40000000030 */
[----:B------:R-:W-:Y:S02]  /*0830*/  DFMA R34, R34, R42, 1 ;  /* 0x3ff000002222742b */ /* 0x000fe4000000002a */
[C---:B------:R-:W-:Y:S01]  /*0840*/  DFMA R42, R32.reuse, R40, 1 ;  /* 0x3ff00000202a742b */ /* 0x040fe20000000028 */
[----:B------:R-:W-:Y:S01]  /*0850*/  FADD.FTZ R45, |R23|, -RZ ;  /* 0x800000ff172d7221 */ /* 0x000fe20000010200 */
[----:B------:R-:W-:Y:S01]  /*0860*/  FADD.FTZ R41, |R21|, -RZ ;  /* 0x800000ff15297221 */ /* 0x000fe20000010200 */
[----:B------:R-:W-:Y:S01]  /*0870*/  FADD.FTZ R40, |R19|, -RZ ;  /* 0x800000ff13287221 */ /* 0x000fe20000010200 */
[----:B------:R-:W-:Y:S01]  /*0880*/  ISETP.NE.AND P0, PT, R30, RZ, PT ;  /* 0x000000ff1e00720c */ /* 0x000fe20003f05270 */
[----:B------:R-:W-:Y:S01]  /*0890*/  IMAD.MOV.U32 R30, RZ, RZ, R38 ;  /* 0x000000ffff1e7224 */ /* 0x000fe200078e0026 */
[----:B------:R-:W-:Y:S01]  /*08a0*/  ISETP.NE.AND P1, PT, R31, RZ, PT ;  /* 0x000000ff1f00720c */ /* 0x000fe20003f25270 */
[----:B------:R-:W-:Y:S01]  /*08b0*/  IMAD R31, R26, 0x100000, R39 ;  /* 0x001000001a1f7824 */ /* 0x000fe200078e0227 */
[----:B------:R-:W-:Y:S01]  /*08c0*/  DFMA R32, R32, R42, 1 ;  /* 0x3ff000002020742b */ /* 0x000fe2000000002a */
[----:B------:R-:W-:Y:S01]  /*08d0*/  FSETP.GEU.AND P2, PT, R45, 4.1917929649353027344, PT ;  /* 0x4086232b2d00780b */ /* 0x000fe20003f4e000 */
[----:B------:R-:W-:Y:S01]  /*08e0*/  IMAD R43, R6, 0x100000, R37 ;  /* 0x00100000062b7824 */ /* 0x000fe200078e0225 */
[----:B------:R-:W-:-:S02]  /*08f0*/  FSETP.GEU.AND P3, PT, R41, 4.1917929649353027344, PT ;  /* 0x4086232b2900780b */ /* 0x000fc40003f6e000 */
[----:B------:R-:W-:Y:S01]  /*0900*/  FSETP.GEU.AND P4, PT, R40, 4.1917929649353027344, PT ;  /* 0x4086232b2800780b */ /* 0x000fe20003f8e000 */
[----:B------:R-:W-:-:S12]  /*0910*/  @!P5 BRA `(.L_x_1) ;  /* 0x000000000030d947 */ /* 0x000fd80003800000 */
[----:B------:R-:W-:Y:S01]  /*0920*/  FSETP.GEU.AND P6, PT, R46, 4.2275390625, PT ;  /* 0x408748002e00780b */ /* 0x000fe20003fce000 */
[C---:B------:R-:W-:Y:S02]  /*0930*/  DADD R30, R24.reuse, +INF ;  /* 0x7ff00000181e7429 */ /* 0x040fe40000000000 */
[----:B------:R-:W-:-:S08]  /*0940*/  DSETP.GEU.AND P5, PT, R24, RZ, PT ;  /* 0x000000ff1800722a */ /* 0x000fd00003fae000 */
[----:B------:R-:W-:Y:S02]  /*0950*/  FSEL R30, R30, RZ, P5 ;  /* 0x000000ff1e1e7208 */ /* 0x000fe40002800000 */
[----:B------:R-:W-:Y:S02]  /*0960*/  @!P6 LEA.HI R27, R26, R26, RZ, 0x1 ;  /* 0x0000001a1a1be211 */ /* 0x000fe400078f08ff */
[----:B------:R-:W-:Y:S02]  /*0970*/  FSEL R31, R31, RZ, P5 ;  /* 0x000000ff1f1f7208 */ /* 0x000fe40002800000 */
[----:B------:R-:W-:-:S05]  /*0980*/  @!P6 SHF.R.S32.HI R27, RZ, 0x1, R27 ;  /* 0x00000001ff1be819 */ /* 0x000fca000001141b */
[----:B------:R-:W-:Y:S02]  /*0990*/  @!P6 IMAD.IADD R24, R26, 0x1, -R27 ;  /* 0x000000011a18e824 */ /* 0x000fe400078e0a1b */
[----:B------:R-:W-:-:S03]  /*09a0*/  @!P6 IMAD R39, R27, 0x100000, R39 ;  /* 0x001000001b27e824 */ /* 0x000fc600078e0227 */
[----:B------:R-:W-:Y:S01]  /*09b0*/  @!P6 LEA R25, R24, 0x3ff00000, 0x14 ;  /* 0x3ff000001819e811 */ /* 0x000fe200078ea0ff */
[----:B------:R-:W-:-:S06]  /*09c0*/  @!P6 IMAD.MOV.U32 R24, RZ, RZ, RZ ;  /* 0x000000ffff18e224 */ /* 0x000fcc00078e00ff */
[----:B------:R-:W-:-:S11]  /*09d0*/  @!P6 DMUL R30, R38, R24 ;  /* 0x00000018261ee228 */ /* 0x000fd60000000000 */
.L_x_1:
[----:B------:R-:W-:Y:S05]  /*09e0*/  BSYNC B0 ;  /* 0x0000000000007941 */ /* 0x000fea0003800000 */
.L_x_0:
[----:B------:R-:W-:Y:S01]  /*09f0*/  BSSY B0, `(.L_x_2) ;  /* 0x0000011000007945 */ /* 0x000fe20003800000 */
[----:B------:R-:W-:Y:S02]  /*0a00*/  IMAD R27, R4, 0x100000, R35 ;  /* 0x00100000041b7824 */ /* 0x000fe400078e0223 */
[----:B------:R-:W-:Y:S02]  /*0a10*/  IMAD.MOV.U32 R24, RZ, RZ, R36 ;  /* 0x000000ffff187224 */ /* 0x000fe400078e0024 */
[----:B------:R-:W-:Y:S01]  /*0a20*/  IMAD.MOV.U32 R25, RZ, RZ, R43 ;  /* 0x000000ffff197224 */ /* 0x000fe200078e002b */
[----:B------:R-:W-:Y:S06]  /*0a30*/  @!P2 BRA `(.L_x_3) ;  /* 0x000000000030a947 */ /* 0x000fec0003800000 */
        /* <DEDUP_REMOVED lines=12> */
.L_x_3:
[----:B------:R-:W-:Y:S05]  /*0b00*/  BSYNC B0 ;  /* 0x0000000000007941 */ /* 0x000fea0003800000 */
.L_x_2:
        /* <DEDUP_REMOVED lines=17> */
.L_x_5:
[----:B------:R-:W-:Y:S05]  /*0c20*/  BSYNC B0 ;  /* 0x0000000000007941 */ /* 0x000fea0003800000 */
.L_x_4:
[----:B------:R-:W-:Y:S01]  /*0c30*/  BSSY B0, `(.L_x_6) ;  /* 0x0000012000007945 */ /* 0x000fe20003800000 */
[----:B------:R-:W-:Y:S01]  /*0c40*/  FSEL R21, RZ, 1.875, !P0 ;  /* 0x3ff00000ff157808 */ /* 0x000fe20004000000 */
[----:B------:R-:W-:Y:S01]  /*0c50*/  IMAD.MOV.U32 R4, RZ, RZ, R32 ;  /* 0x000000ffff047224 */ /* 0x000fe200078e0020 */
[----:B------:R-:W-:Y:S01]  /*0c60*/  FSEL R23, RZ, 1.875, !P1 ;  /* 0x3ff00000ff177808 */ /* 0x000fe20004800000 */
        /* <DEDUP_REMOVED lines=14> */
.L_x_7:
[----:B------:R-:W-:Y:S05]  /*0d50*/  BSYNC B0 ;  /* 0x0000000000007941 */ /* 0x000fea0003800000 */
.L_x_6:
[----:B------:R-:W-:Y:S01]  /*0d60*/  IMAD.MOV.U32 R20, RZ, RZ, RZ ;  /* 0x000000ffff147224 */ /* 0x000fe200078e00ff */
[----:B-----5:R-:W-:Y:S01]  /*0d70*/  ISETP.NE.AND P0, PT, R28, RZ, PT ;  /* 0x000000ff1c00720c */ /* 0x020fe20003f05270 */
[----:B------:R-:W-:Y:S01]  /*0d80*/  IMAD.MOV.U32 R22, RZ, RZ, RZ ;  /* 0x000000ffff167224 */ /* 0x000fe200078e00ff */
[----:B------:R-:W-:Y:S01]  /*0d90*/  ULDC.64 UR6, c[0x0][0x210] ;  /* 0x0000840000067ab9 */ /* 0x000fe20000000a00 */
[----:B------:R-:W-:Y:S01]  /*0da0*/  IMAD.MOV.U32 R2, RZ, RZ, RZ ;  /* 0x000000ffff027224 */ /* 0x000fe200078e00ff */
[----:B------:R-:W-:Y:S01]  /*0db0*/  FSEL R3, RZ, 1.875, !P0 ;  /* 0x3ff00000ff037808 */ /* 0x000fe20004000000 */
[----:B------:R-:W-:Y:S01]  /*0dc0*/  DMUL R14, R20, R14 ;  /* 0x0000000e140e7228 */ /* 0x000fe20000000000 */
[----:B------:R-:W-:Y:S01]  /*0dd0*/  ISETP.NE.AND P0, PT, R0, RZ, PT ;  /* 0x000000ff0000720c */ /* 0x000fe20003f05270 */
[----:B------:R-:W-:Y:S01]  /*0de0*/  DMUL R24, R22, R24 ;  /* 0x0000001816187228 */ /* 0x000fe20000000000 */
[----:B------:R-:W-:-:S05]  /*0df0*/  SHF.R.S32.HI R0, RZ, 0x1f, R29 ;  /* 0x0000001fff007819 */ /* 0x000fca000001141d */
[----:B------:R-:W-:Y:S02]  /*0e00*/  DFMA R12, R22, R12, R14 ;  /* 0x0000000c160c722b */ /* 0x000fe4000000000e */
[----:B------:R-:W-:-:S06]  /*0e10*/  DFMA R24, R20, R30, R24 ;  /* 0x0000001e1418722b */ /* 0x000fcc0000000018 */
[C---:B------:R-:W-:Y:S02]  /*0e20*/  DFMA R10, R2.reuse, R10, R12 ;  /* 0x0000000a020a722b */ /* 0x040fe4000000000c */
[----:B------:R-:W-:Y:S01]  /*0e30*/  DFMA R6, R2, R6, R24 ;  /* 0x000000060206722b */ /* 0x000fe20000000018 */
[----:B------:R-:W-:Y:S02]  /*0e40*/  FSEL R3, RZ, 1.875, !P0 ;  /* 0x3ff00000ff037808 */ /* 0x000fe40004000000 */
[----:B------:R-:W-:-:S04]  /*0e50*/  LOP3.LUT P0, RZ, R44, 0x1c, RZ, 0xc0, !PT ;  /* 0x0000001c2cff7812 */ /* 0x000fc8000780c0ff */
[C---:B------:R-:W-:Y:S01]  /*0e60*/  ISETP.LT.AND P0, PT, R29.reuse, 0x4, !P0 ;  /* 0x000000041d00780c */ /* 0x040fe20004701270 */
[C---:B------:R-:W-:Y:S02]  /*0e70*/  DFMA R8, R2.reuse, R8, R10 ;  /* 0x000000080208722b */ /* 0x040fe4000000000a */
[----:B------:R-:W-:Y:S01]  /*0e80*/  DFMA R4, R2, R4, R6 ;  /* 0x000000040204722b */ /* 0x000fe20000000006 */
[----:B------:R-:W-:-:S04]  /*0e90*/  LEA R2, P1, R29, UR6, 0x3 ;  /* 0x000000061d027c11 */ /* 0x000fc8000f8218ff */
[----:B------:R-:W-:-:S03]  /*0ea0*/  LEA.HI.X R3, R29, UR7, R0, 0x3, P1 ;  /* 0x000000071d037c11 */ /* 0x000fc600088f1c00 */
[----:B------:R-:W-:Y:S02]  /*0eb0*/  DFMA R4, R4, R16, R8 ;  /* 0x000000100404722b */ /* 0x000fe40000000008 */
[----:B------:R-:W-:Y:S09]  /*0ec0*/  @!P0 EXIT ;  /* 0x000000000000894d */ /* 0x000ff20003800000 */
[----:B------:R-:W-:Y:S01]  /*0ed0*/  STG.E.64 desc[UR4][R2.64], R4 ;  /* 0x0000000402007986 */ /* 0x000fe2000c101b04 */
[----:B------:R-:W-:Y:S05]  /*0ee0*/  EXIT ;  /* 0x000000000000794d */ /* 0x000fea0003800000 */
.L_x_8:
[----:B------:R-:W-:-:S00]  /*0ef0*/  BRA `(.L_x_8) ;  /* 0xfffffffc00fc7947 */ /* 0x000fc0000383ffff */
[----:B------:R-:W-:-:S00]  /*0f00*/  NOP ;  /* 0x0000000000007918 */ /* 0x000fc00000000000 */
[----:B------:R-:W-:-:S00]  /*0f10*/  NOP ;  /* 0x0000000000007918 */ /* 0x000fc00000000000 */
[----:B------:R-:W-:-:S00]  /*0f20*/  NOP ;  /* 0x0000000000007918 */ /* 0x000fc00000000000 */
[----:B------:R-:W-:-:S00]  /*0f30*/  NOP ;  /* 0x0000000000007918 */ /* 0x000fc00000000000 */
[----:B------:R-:W-:-:S00]  /*0f40*/  NOP ;  /* 0x0000000000007918 */ /* 0x000fc00000000000 */
[----:B------:R-:W-:-:S00]  /*0f50*/  NOP ;  /* 0x0000000000007918 */ /* 0x000fc00000000000 */
[----:B------:R-:W-:-:S00]  /*0f60*/  NOP ;  /* 0x0000000000007918 */ /* 0x000fc00000000000 */
[----:B------:R-:W-:-:S00]  /*0f70*/  NOP ;  /* 0x0000000000007918 */ /* 0x000fc00000000000 */
.L_x_9:


//--------------------- .nv.global.init           --------------------------
	.section	.nv.global.init,"aw",@progbits
.nv.global.init:
	.type		_$_str,@object
	.size		_$_str,(.L_0 - _$_str)
_$_str:
        /*0000*/ 	.byte	0x5f, 0x5f, 0x43, 0x55, 0x44, 0x41, 0x5f, 0x46, 0x54, 0x5a, 0x00
.L_0:


//--------------------- .nv.constant0.triton_poi_fused_add_exp_mul_sum_3 --------------------------
	.section	.nv.constant0.triton_poi_fused_add_exp_mul_sum_3,"a",@progbits
	.sectionflags	@""
	.align	4
.nv.constant0.triton_poi_fused_add_exp_mul_sum_3:
	.zero		572
